//
// Generated by NVIDIA NVVM Compiler
//
// Compiler Build ID: CL-36424714
// Cuda compilation tools, release 13.0, V13.0.88
// Based on NVVM 20.0.0
//

.version 9.0
.target sm_100
.address_size 64

	// .globl	_Z7kernel2PPdS_ii
// _ZZ7kernel2PPdS_iiE1w has been demoted

.visible .entry _Z7kernel2PPdS_ii(
	.param .u64 .ptr .align 1 _Z7kernel2PPdS_ii_param_0,
	.param .u64 .ptr .align 1 _Z7kernel2PPdS_ii_param_1,
	.param .u32 _Z7kernel2PPdS_ii_param_2,
	.param .u32 _Z7kernel2PPdS_ii_param_3
)
{
	.reg .pred 	%p<2>;
	.reg .b32 	%r<6>;
	.reg .b64 	%rd<13>;
	.reg .b64 	%fd<5>;
	// demoted variable
	.shared .align 8 .f64 _ZZ7kernel2PPdS_iiE1w;
	ld.param.u64 	%rd1, [_Z7kernel2PPdS_ii_param_0];
	ld.param.u64 	%rd2, [_Z7kernel2PPdS_ii_param_1];
	ld.param.u32 	%r2, [_Z7kernel2PPdS_ii_param_3];
	mov.u32 	%r1, %tid.x;
	setp.ne.s32 	%p1, %r1, 0;
	@%p1 bra 	$L__BB0_2;
	cvta.to.global.u64 	%rd3, %rd2;
	mul.wide.s32 	%rd4, %r2, 8;
	add.s64 	%rd5, %rd3, %rd4;
	ld.global.f64 	%fd1, [%rd5];
	st.shared.f64 	[_ZZ7kernel2PPdS_iiE1w], %fd1;
$L__BB0_2:
	cvta.to.global.u64 	%rd6, %rd1;
	bar.sync 	0;
	mul.wide.s32 	%rd7, %r2, 8;
	add.s64 	%rd8, %rd6, %rd7;
	ld.global.u64 	%rd9, [%rd8];
	cvta.to.global.u64 	%rd10, %rd9;
	mov.u32 	%r3, %ctaid.x;
	mov.u32 	%r4, %ntid.x;
	mad.lo.s32 	%r5, %r4, %r3, %r1;
	mul.wide.s32 	%rd11, %r5, 8;
	add.s64 	%rd12, %rd10, %rd11;
	ld.global.f64 	%fd2, [%rd12];
	ld.shared.f64 	%fd3, [_ZZ7kernel2PPdS_iiE1w];
	div.rn.f64 	%fd4, %fd2, %fd3;
	st.global.f64 	[%rd12], %fd4;
	ret;

}


// ===== COMPILED SASS (sm_100) =====

	.target	sm_100

	.elftype	@"ET_EXEC"


//--------------------- .note.nv.tkinfo           --------------------------
	.section	.note.nv.tkinfo,"",@"SHT_NOTE"
	.sectionflags	@"SHF_NOTE_NV_TKINFO"
	.tkinfo
        /*0018*/ 	.word	0x00000002
        /*0030*/ 	.string	""
        /*0030*/ 	.string	"ptxas"
        /*0030*/ 	.string	"Cuda compilation tools, release 13.0, V13.0.88"
        /*0030*/ 	.string	"Build cuda_13.0.r13.0/compiler.36424714_0"
        /*0030*/ 	.string	"-arch sm_100 -m 64 "



//--------------------- .note.nv.cuinfo           --------------------------
	.section	.note.nv.cuinfo,"",@"SHT_NOTE"
	.sectionflags	@"SHF_NOTE_NV_CUINFO"
        /*0018*/ 	.short	0x0002
        /*001a*/ 	.short	0x0064
        /*001c*/ 	.short	0x0082
	.zero		2


//--------------------- .nv.info                  --------------------------
	.section	.nv.info,"",@"SHT_CUDA_INFO"
	.align	4


	//----- nvinfo : EIATTR_REGCOUNT
	.align		4
        /*0000*/ 	.byte	0x04, 0x2f
        /*0002*/ 	.short	(.L_1 - .L_0)
	.align		4
.L_0:
        /*0004*/ 	.word	index@(_Z7kernel2PPdS_ii)
        /*0008*/ 	.word	0x0000001a


	//----- nvinfo : EIATTR_FRAME_SIZE
	.align		4
.L_1:
        /*000c*/ 	.byte	0x04, 0x11
        /*000e*/ 	.short	(.L_3 - .L_2)
	.align		4
.L_2:
        /*0010*/ 	.word	index@($__internal_0_$__cuda_sm20_div_rn_f64_full)
        /*0014*/ 	.word	0x00000000


	//----- nvinfo : EIATTR_FRAME_SIZE
	.align		4
.L_3:
        /*0018*/ 	.byte	0x04, 0x11
        /*001a*/ 	.short	(.L_5 - .L_4)
	.align		4
.L_4:
        /*001c*/ 	.word	index@(_Z7kernel2PPdS_ii)
        /*0020*/ 	.word	0x00000000


	//----- nvinfo : EIATTR_MIN_STACK_SIZE
	.align		4
.L_5:
        /*0024*/ 	.byte	0x04, 0x12
        /*0026*/ 	.short	(.L_7 - .L_6)
	.align		4
.L_6:
        /*0028*/ 	.word	index@(_Z7kernel2PPdS_ii)
        /*002c*/ 	.word	0x00000000
.L_7:


//--------------------- .nv.compat                --------------------------
	.section	.nv.compat,"",@"SHT_CUDA_COMPAT_INFO"
	.align	4
        /*0000*/ 	.byte	0x02, 0x09, 0x00, 0x00, 0x02, 0x02, 0x01, 0x00, 0x02, 0x05, 0x05, 0x00, 0x03, 0x07, 0x01, 0x01
        /*0010*/ 	.byte	0x02, 0x03, 0x00, 0x00, 0x02, 0x06, 0x01, 0x00, 0x04, 0x0b, 0x08, 0x00, 0x01, 0x00, 0x00, 0x00
        /*0020*/ 	.byte	0x00, 0x00, 0x00, 0x00


//--------------------- .nv.info._Z7kernel2PPdS_ii --------------------------
	.section	.nv.info._Z7kernel2PPdS_ii,"",@"SHT_CUDA_INFO"
	.sectionflags	@""
	.align	4


	//----- nvinfo : EIATTR_CUDA_API_VERSION
	.align		4
        /*0000*/ 	.byte	0x04, 0x37
        /*0002*/ 	.short	(.L_9 - .L_8)
.L_8:
        /*0004*/ 	.word	0x00000082


	//----- nvinfo : EIATTR_KPARAM_INFO
	.align		4
.L_9:
        /*0008*/ 	.byte	0x04, 0x17
        /*000a*/ 	.short	(.L_11 - .L_10)
.L_10:
        /*000c*/ 	.word	0x00000000
        /*0010*/ 	.short	0x0003
        /*0012*/ 	.short	0x0014
        /*0014*/ 	.byte	0x00, 0xf0, 0x11, 0x00


	//----- nvinfo : EIATTR_KPARAM_INFO
	.align		4
.L_11:
        /*0018*/ 	.byte	0x04, 0x17
        /*001a*/ 	.short	(.L_13 - .L_12)
.L_12:
        /*001c*/ 	.word	0x00000000
        /*0020*/ 	.short	0x0002
        /*0022*/ 	.short	0x0010
        /*0024*/ 	.byte	0x00, 0xf0, 0x11, 0x00


	//----- nvinfo : EIATTR_KPARAM_INFO
	.align		4
.L_13:
        /*0028*/ 	.byte	0x04, 0x17
        /*002a*/ 	.short	(.L_15 - .L_14)
.L_14:
        /*002c*/ 	.word	0x00000000
        /*0030*/ 	.short	0x0001
        /*0032*/ 	.short	0x0008
        /*0034*/ 	.byte	0x00, 0xf5, 0x21, 0x00


	//----- nvinfo : EIATTR_KPARAM_INFO
	.align		4
.L_15:
        /*0038*/ 	.byte	0x04, 0x17
        /*003a*/ 	.short	(.L_17 - .L_16)
.L_16:
        /*003c*/ 	.word	0x00000000
        /*0040*/ 	.short	0x0000
        /*0042*/ 	.short	0x0000
        /*0044*/ 	.byte	0x00, 0xf5, 0x21, 0x00


	//----- nvinfo : EIATTR_SPARSE_MMA_MASK
	.align		4
.L_17:
        /*0048*/ 	.byte	0x03, 0x50
        /*004a*/ 	.short	0x0000


	//----- nvinfo : EIATTR_MAXREG_COUNT
	.align		4
        /*004c*/ 	.byte	0x03, 0x1b
        /*004e*/ 	.short	0x00ff


	//----- nvinfo : EIATTR_NUM_BARRIERS
	.align		4
        /*0050*/ 	.byte	0x02, 0x4c
        /*0052*/ 	.byte	0x01
	.zero		1


	//----- nvinfo : EIATTR_MERCURY_ISA_VERSION
	.align		4
        /*0054*/ 	.byte	0x03, 0x5f
        /*0056*/ 	.short	0x0101


	//----- nvinfo : EIATTR_VRC_CTA_INIT_COUNT
	.align		4
        /*0058*/ 	.byte	0x02, 0x4a
	.zero		1
	.zero		1


	//----- nvinfo : EIATTR_EXIT_INSTR_OFFSETS
	.align		4
        /*005c*/ 	.byte	0x04, 0x1c
        /*005e*/ 	.short	(.L_19 - .L_18)


	//   ....[0]....
.L_18:
        /*0060*/ 	.word	0x000002b0


	//----- nvinfo : EIATTR_CRS_STACK_SIZE
	.align		4
.L_19:
        /*0064*/ 	.byte	0x04, 0x1e
        /*0066*/ 	.short	(.L_21 - .L_20)
.L_20:
        /*0068*/ 	.word	0x00000000


	//----- nvinfo : EIATTR_CBANK_PARAM_SIZE
	.align		4
.L_21:
        /*006c*/ 	.byte	0x03, 0x19
        /*006e*/ 	.short	0x0018


	//----- nvinfo : EIATTR_PARAM_CBANK
	.align		4
        /*0070*/ 	.byte	0x04, 0x0a
        /*0072*/ 	.short	(.L_23 - .L_22)
	.align		4
.L_22:
        /*0074*/ 	.word	index@(.nv.constant0._Z7kernel2PPdS_ii)
        /*0078*/ 	.short	0x0380
        /*007a*/ 	.short	0x0018


	//----- nvinfo : EIATTR_SW_WAR
	.align		4
.L_23:
        /*007c*/ 	.byte	0x04, 0x36
        /*007e*/ 	.short	(.L_25 - .L_24)
.L_24:
        /*0080*/ 	.word	0x00000008
.L_25:


//--------------------- .nv.callgraph             --------------------------
	.section	.nv.callgraph,"",@"SHT_CUDA_CALLGRAPH"
	.align	4
	.sectionentsize	8
	.align		4
        /*0000*/ 	.word	0x00000000
	.align		4
        /*0004*/ 	.word	0xffffffff
	.align		4
        /*0008*/ 	.word	0x00000000
	.align		4
        /*000c*/ 	.word	0xfffffffe
	.align		4
        /*0010*/ 	.word	0x00000000
	.align		4
        /*0014*/ 	.word	0xfffffffd
	.align		4
        /*0018*/ 	.word	0x00000000
	.align		4
        /*001c*/ 	.word	0xfffffffc


//--------------------- .text._Z7kernel2PPdS_ii   --------------------------
	.section	.text._Z7kernel2PPdS_ii,"ax",@progbits
	.align	128
        .global         _Z7kernel2PPdS_ii
        .type           _Z7kernel2PPdS_ii,@function
        .size           _Z7kernel2PPdS_ii,(.L_x_8 - _Z7kernel2PPdS_ii)
        .other          _Z7kernel2PPdS_ii,@"STO_CUDA_ENTRY STV_DEFAULT"
_Z7kernel2PPdS_ii:
.text._Z7kernel2PPdS_ii:
[----:B------:R-:W-:Y:S01]  /*0000*/  LDC R1, c[0x0][0x37c] ;  /* 0x0000df00ff017b82 */ /* 0x000fe20000000800 */
[----:B------:R-:W0:Y:S07]  /*0010*/  S2R R7, SR_TID.X ;  /* 0x0000000000077919 */ /* 0x000e2e0000002100 */
[----:B------:R-:W1:Y:S01]  /*0020*/  LDC R5, c[0x0][0x394] ;  /* 0x0000e500ff057b82 */ /* 0x000e620000000800 */
[----:B------:R-:W2:Y:S07]  /*0030*/  LDCU.64 UR6, c[0x0][0x358] ;  /* 0x00006b00ff0677ac */ /* 0x000eae0008000a00 */
[----:B------:R-:W3:Y:S08]  /*0040*/  S2UR UR5, SR_CgaCtaId ;  /* 0x00000000000579c3 */ /* 0x000ef00000008800 */
[----:B------:R-:W4:Y:S01]  /*0050*/  LDC.64 R10, c[0x0][0x380] ;  /* 0x0000e000ff0a7b82 */ /* 0x000f220000000a00 */
[----:B0-----:R-:W-:-:S13]  /*0060*/  ISETP.NE.AND P0, PT, R7, RZ, PT ;  /* 0x000000ff0700720c */ /* 0x001fda0003f05270 */
[----:B------:R-:W1:Y:S02]  /*0070*/  @!P0 LDC.64 R2, c[0x0][0x388] ;  /* 0x0000e200ff028b82 */ /* 0x000e640000000a00 */
[----:B-1----:R-:W-:-:S06]  /*0080*/  @!P0 IMAD.WIDE R2, R5, 0x8, R2 ;  /* 0x0000000805028825 */ /* 0x002fcc00078e0202 */
[----:B--2---:R-:W2:Y:S01]  /*0090*/  @!P0 LDG.E.64 R2, desc[UR6][R2.64] ;  /* 0x0000000602028981 */ /* 0x004ea2000c1e1b00 */
[----:B------:R-:W-:Y:S01]  /*00a0*/  UMOV UR4, 0x400 ;  /* 0x0000040000047882 */ /* 0x000fe20000000000 */
[----:B----4-:R-:W-:Y:S01]  /*00b0*/  IMAD.WIDE R10, R5, 0x8, R10 ;  /* 0x00000008050a7825 */ /* 0x010fe200078e020a */
[----:B---3--:R-:W-:-:S09]  /*00c0*/  ULEA UR4, UR5, UR4, 0x18 ;  /* 0x0000000405047291 */ /* 0x008fd2000f8ec0ff */
[----:B--2---:R-:W-:Y:S01]  /*00d0*/  @!P0 STS.64 [UR4], R2 ;  /* 0x00000002ff008988 */ /* 0x004fe20008000a04 */
[----:B------:R-:W-:Y:S06]  /*00e0*/  BAR.SYNC.DEFER_BLOCKING 0x0 ;  /* 0x0000000000007b1d */ /* 0x000fec0000010000 */
[----:B------:R-:W2:Y:S02]  /*00f0*/  LDG.E.64 R4, desc[UR6][R10.64] ;  /* 0x000000060a047981 */ /* 0x000ea4000c1e1b00 */
[----:B------:R-:W0:Y:S08]  /*0100*/  S2UR UR5, SR_CTAID.X ;  /* 0x00000000000579c3 */ /* 0x000e300000002500 */
[----:B------:R-:W0:Y:S02]  /*0110*/  LDC R0, c[0x0][0x360] ;  /* 0x0000d800ff007b82 */ /* 0x000e240000000800 */
[----:B0-----:R-:W-:-:S02]  /*0120*/  IMAD R7, R0, UR5, R7 ;  /* 0x0000000500077c24 */ /* 0x001fc4000f8e0207 */
[----:B------:R-:W-:Y:S02]  /*0130*/  IMAD.MOV.U32 R12, RZ, RZ, 0x1 ;  /* 0x00000001ff0c7424 */ /* 0x000fe400078e00ff */
[----:B--2---:R-:W-:Y:S02]  /*0140*/  IMAD.WIDE R4, R7, 0x8, R4 ;  /* 0x0000000807047825 */ /* 0x004fe400078e0204 */
[----:B------:R-:W0:Y:S04]  /*0150*/  LDS.64 R6, [UR4] ;  /* 0x00000004ff067984 */ /* 0x000e280008000a00 */
[----:B------:R-:W2:Y:S01]  /*0160*/  LDG.E.64 R8, desc[UR6][R4.64] ;  /* 0x0000000604087981 */ /* 0x000ea2000c1e1b00 */
[----:B------:R-:W-:Y:S01]  /*0170*/  BSSY.RECONVERGENT B0, `(.L_x_0) ;  /* 0x0000012000007945 */ /* 0x000fe20003800200 */
[----:B0-----:R-:W0:Y:S02]  /*0180*/  MUFU.RCP64H R13, R7 ;  /* 0x00000007000d7308 */ /* 0x001e240000001800 */
[----:B0-----:R-:W-:-:S08]  /*0190*/  DFMA R2, -R6, R12, 1 ;  /* 0x3ff000000602742b */ /* 0x001fd0000000010c */
[----:B------:R-:W-:-:S08]  /*01a0*/  DFMA R2, R2, R2, R2 ;  /* 0x000000020202722b */ /* 0x000fd00000000002 */
[----:B------:R-:W-:-:S08]  /*01b0*/  DFMA R2, R12, R2, R12 ;  /* 0x000000020c02722b */ /* 0x000fd0000000000c */
[----:B------:R-:W-:-:S08]  /*01c0*/  DFMA R10, -R6, R2, 1 ;  /* 0x3ff00000060a742b */ /* 0x000fd00000000102 */
[----:B------:R-:W-:-:S08]  /*01d0*/  DFMA R2, R2, R10, R2 ;  /* 0x0000000a0202722b */ /* 0x000fd00000000002 */
[----:B--2---:R-:W-:Y:S01]  /*01e0*/  DMUL R10, R8, R2 ;  /* 0x00000002080a7228 */ /* 0x004fe20000000000 */
[----:B------:R-:W-:-:S07]  /*01f0*/  FSETP.GEU.AND P1, PT, |R9|, 6.5827683646048100446e-37, PT ;  /* 0x036000000900780b */ /* 0x000fce0003f2e200 */
[----:B------:R-:W-:-:S08]  /*0200*/  DFMA R12, -R6, R10, R8 ;  /* 0x0000000a060c722b */ /* 0x000fd00000000108 */
[----:B------:R-:W-:-:S10]  /*0210*/  DFMA R2, R2, R12, R10 ;  /* 0x0000000c0202722b */ /* 0x000fd4000000000a */
[----:B------:R-:W-:-:S05]  /*0220*/  FFMA R0, RZ, R7, R3 ;  /* 0x00000007ff007223 */ /* 0x000fca0000000003 */
[----:B------:R-:W-:-:S13]  /*0230*/  FSETP.GT.AND P0, PT, |R0|, 1.469367938527859385e-39, PT ;  /* 0x001000000000780b */ /* 0x000fda0003f04200 */
[----:B------:R-:W-:Y:S05]  /*0240*/  @P0 BRA P1, `(.L_x_1) ;  /* 0x0000000000100947 */ /* 0x000fea0000800000 */
[----:B------:R-:W-:-:S07]  /*0250*/  MOV R0, 0x270 ;  /* 0x0000027000007802 */ /* 0x000fce0000000f00 */
[----:B------:R-:W-:Y:S05]  /*0260*/  CALL.REL.NOINC `($__internal_0_$__cuda_sm20_div_rn_f64_full) ;  /* 0x0000000000147944 */ /* 0x000fea0003c00000 */
[----:B------:R-:W-:Y:S02]  /*0270*/  IMAD.MOV.U32 R2, RZ, RZ, R12 ;  /* 0x000000ffff027224 */ /* 0x000fe400078e000c */
[----:B------:R-:W-:-:S07]  /*0280*/  IMAD.MOV.U32 R3, RZ, RZ, R13 ;  /* 0x000000ffff037224 */ /* 0x000fce00078e000d */
.L_x_1:
[----:B------:R-:W-:Y:S05]  /*0290*/  BSYNC.RECONVERGENT B0 ;  /* 0x0000000000007941 */ /* 0x000fea0003800200 */
.L_x_0:
[----:B------:R-:W-:Y:S01]  /*02a0*/  STG.E.64 desc[UR6][R4.64], R2 ;  /* 0x0000000204007986 */ /* 0x000fe2000c101b06 */
[----:B------:R-:W-:Y:S05]  /*02b0*/  EXIT ;  /* 0x000000000000794d */ /* 0x000fea0003800000 */
        .weak           $__internal_0_$__cuda_sm20_div_rn_f64_full
        .type           $__internal_0_$__cuda_sm20_div_rn_f64_full,@function
        .size           $__internal_0_$__cuda_sm20_div_rn_f64_full,(.L_x_8 - $__internal_0_$__cuda_sm20_div_rn_f64_full)
$__internal_0_$__cuda_sm20_div_rn_f64_full:
[C---:B------:R-:W-:Y:S01]  /*02c0*/  FSETP.GEU.AND P0, PT, |R7|.reuse, 1.469367938527859385e-39, PT ;  /* 0x001000000700780b */ /* 0x040fe20003f0e200 */
[----:B------:R-:W-:Y:S01]  /*02d0*/  IMAD.MOV.U32 R16, RZ, RZ, 0x1 ;  /* 0x00000001ff107424 */ /* 0x000fe200078e00ff */
[----:B------:R-:W-:Y:S01]  /*02e0*/  LOP3.LUT R2, R7, 0x800fffff, RZ, 0xc0, !PT ;  /* 0x800fffff07027812 */ /* 0x000fe200078ec0ff */
[----:B------:R-:W-:Y:S01]  /*02f0*/  BSSY.RECONVERGENT B1, `(.L_x_2) ;  /* 0x0000055000017945 */ /* 0x000fe20003800200 */
[C---:B------:R-:W-:Y:S02]  /*0300*/  FSETP.GEU.AND P2, PT, |R9|.reuse, 1.469367938527859385e-39, PT ;  /* 0x001000000900780b */ /* 0x040fe40003f4e200 */
[----:B------:R-:W-:Y:S01]  /*0310*/  LOP3.LUT R3, R2, 0x3ff00000, RZ, 0xfc, !PT ;  /* 0x3ff0000002037812 */ /* 0x000fe200078efcff */
[----:B------:R-:W-:Y:S01]  /*0320*/  IMAD.MOV.U32 R2, RZ, RZ, R6 ;  /* 0x000000ffff027224 */ /* 0x000fe200078e0006 */
[----:B------:R-:W-:Y:S02]  /*0330*/  LOP3.LUT R12, R9, 0x7ff00000, RZ, 0xc0, !PT ;  /* 0x7ff00000090c7812 */ /* 0x000fe400078ec0ff */
[----:B------:R-:W-:-:S03]  /*0340*/  LOP3.LUT R15, R7, 0x7ff00000, RZ, 0xc0, !PT ;  /* 0x7ff00000070f7812 */ /* 0x000fc600078ec0ff */
[----:B------:R-:W-:Y:S01]  /*0350*/  @!P0 DMUL R2, R6, 8.98846567431157953865e+307 ;  /* 0x7fe0000006028828 */ /* 0x000fe20000000000 */
[----:B------:R-:W-:-:S03]  /*0360*/  ISETP.GE.U32.AND P1, PT, R12, R15, PT ;  /* 0x0000000f0c00720c */ /* 0x000fc60003f26070 */
[----:B------:R-:W-:Y:S01]  /*0370*/  @!P2 LOP3.LUT R13, R7, 0x7ff00000, RZ, 0xc0, !PT ;  /* 0x7ff00000070da812 */ /* 0x000fe200078ec0ff */
[----:B------:R-:W-:Y:S01]  /*0380*/  @!P2 IMAD.MOV.U32 R18, RZ, RZ, RZ ;  /* 0x000000ffff12a224 */ /* 0x000fe200078e00ff */
[----:B------:R-:W0:Y:S02]  /*0390*/  MUFU.RCP64H R17, R3 ;  /* 0x0000000300117308 */ /* 0x000e240000001800 */
[----:B------:R-:W-:Y:S01]  /*03a0*/  @!P2 ISETP.GE.U32.AND P3, PT, R12, R13, PT ;  /* 0x0000000d0c00a20c */ /* 0x000fe20003f66070 */
[----:B------:R-:W-:-:S05]  /*03b0*/  IMAD.MOV.U32 R13, RZ, RZ, 0x1ca00000 ;  /* 0x1ca00000ff0d7424 */ /* 0x000fca00078e00ff */
[----:B------:R-:W-:-:S04]  /*03c0*/  @!P2 SEL R19, R13, 0x63400000, !P3 ;  /* 0x634000000d13a807 */ /* 0x000fc80005800000 */
[----:B------:R-:W-:-:S04]  /*03d0*/  @!P2 LOP3.LUT R19, R19, 0x80000000, R9, 0xf8, !PT ;  /* 0x800000001313a812 */ /* 0x000fc800078ef809 */
[----:B------:R-:W-:Y:S01]  /*03e0*/  @!P2 LOP3.LUT R19, R19, 0x100000, RZ, 0xfc, !PT ;  /* 0x001000001313a812 */ /* 0x000fe200078efcff */
[----:B0-----:R-:W-:-:S08]  /*03f0*/  DFMA R10, R16, -R2, 1 ;  /* 0x3ff00000100a742b */ /* 0x001fd00000000802 */
[----:B------:R-:W-:-:S08]  /*0400*/  DFMA R10, R10, R10, R10 ;  /* 0x0000000a0a0a722b */ /* 0x000fd0000000000a */
[----:B------:R-:W-:Y:S01]  /*0410*/  DFMA R16, R16, R10, R16 ;  /* 0x0000000a1010722b */ /* 0x000fe20000000010 */
[----:B------:R-:W-:Y:S01]  /*0420*/  SEL R11, R13, 0x63400000, !P1 ;  /* 0x634000000d0b7807 */ /* 0x000fe20004800000 */
[----:B------:R-:W-:-:S03]  /*0430*/  IMAD.MOV.U32 R10, RZ, RZ, R8 ;  /* 0x000000ffff0a7224 */ /* 0x000fc600078e0008 */
[----:B------:R-:W-:-:S03]  /*0440*/  LOP3.LUT R11, R11, 0x800fffff, R9, 0xf8, !PT ;  /* 0x800fffff0b0b7812 */ /* 0x000fc600078ef809 */
[----:B------:R-:W-:-:S03]  /*0450*/  DFMA R20, R16, -R2, 1 ;  /* 0x3ff000001014742b */ /* 0x000fc60000000802 */
[----:B------:R-:W-:-:S05]  /*0460*/  @!P2 DFMA R10, R10, 2, -R18 ;  /* 0x400000000a0aa82b */ /* 0x000fca0000000812 */
[----:B------:R-:W-:Y:S01]  /*0470*/  DFMA R16, R16, R20, R16 ;  /* 0x000000141010722b */ /* 0x000fe20000000010 */
[----:B------:R-:W-:Y:S02]  /*0480*/  IMAD.MOV.U32 R21, RZ, RZ, R12 ;  /* 0x000000ffff157224 */ /* 0x000fe400078e000c */
[----:B------:R-:W-:Y:S01]  /*0490*/  IMAD.MOV.U32 R20, RZ, RZ, R15 ;  /* 0x000000ffff147224 */ /* 0x000fe200078e000f */
[----:B------:R-:W-:Y:S02]  /*04a0*/  @!P0 LOP3.LUT R20, R3, 0x7ff00000, RZ, 0xc0, !PT ;  /* 0x7ff0000003148812 */ /* 0x000fe400078ec0ff */
[----:B------:R-:W-:Y:S02]  /*04b0*/  @!P2 LOP3.LUT R21, R11, 0x7ff00000, RZ, 0xc0, !PT ;  /* 0x7ff000000b15a812 */ /* 0x000fe400078ec0ff */
[----:B------:R-:W-:Y:S01]  /*04c0*/  DMUL R18, R16, R10 ;  /* 0x0000000a10127228 */ /* 0x000fe20000000000 */
[----:B------:R-:W-:Y:S02]  /*04d0*/  VIADD R23, R20, 0xffffffff ;  /* 0xffffffff14177836 */ /* 0x000fe40000000000 */
[----:B------:R-:W-:-:S05]  /*04e0*/  VIADD R22, R21, 0xffffffff ;  /* 0xffffffff15167836 */ /* 0x000fca0000000000 */
[----:B------:R-:W-:Y:S01]  /*04f0*/  DFMA R14, R18, -R2, R10 ;  /* 0x80000002120e722b */ /* 0x000fe2000000000a */
[----:B------:R-:W-:-:S04]  /*0500*/  ISETP.GT.U32.AND P0, PT, R22, 0x7feffffe, PT ;  /* 0x7feffffe1600780c */ /* 0x000fc80003f04070 */
[----:B------:R-:W-:-:S03]  /*0510*/  ISETP.GT.U32.OR P0, PT, R23, 0x7feffffe, P0 ;  /* 0x7feffffe1700780c */ /* 0x000fc60000704470 */
[----:B------:R-:W-:-:S10]  /*0520*/  DFMA R14, R16, R14, R18 ;  /* 0x0000000e100e722b */ /* 0x000fd40000000012 */
[----:B------:R-:W-:Y:S05]  /*0530*/  @P0 BRA `(.L_x_3) ;  /* 0x00000000006c0947 */ /* 0x000fea0003800000 */
[----:B------:R-:W-:-:S04]  /*0540*/  LOP3.LUT R9, R7, 0x7ff00000, RZ, 0xc0, !PT ;  /* 0x7ff0000007097812 */ /* 0x000fc800078ec0ff */
[CC--:B------:R-:W-:Y:S02]  /*0550*/  VIADDMNMX R8, R12.reuse, -R9.reuse, 0xb9600000, !PT ;  /* 0xb96000000c087446 */ /* 0x0c0fe40007800909 */
[----:B------:R-:W-:Y:S02]  /*0560*/  ISETP.GE.U32.AND P0, PT, R12, R9, PT ;  /* 0x000000090c00720c */ /* 0x000fe40003f06070 */
[----:B------:R-:W-:Y:S02]  /*0570*/  VIMNMX R8, PT, PT, R8, 0x46a00000, PT ;  /* 0x46a0000008087848 */ /* 0x000fe40003fe0100 */
[----:B------:R-:W-:-:S05]  /*0580*/  SEL R13, R13, 0x63400000, !P0 ;  /* 0x634000000d0d7807 */ /* 0x000fca0004000000 */
[----:B------:R-:W-:Y:S02]  /*0590*/  IMAD.IADD R16, R8, 0x1, -R13 ;  /* 0x0000000108107824 */ /* 0x000fe400078e0a0d */
[----:B------:R-:W-:Y:S02]  /*05a0*/  IMAD.MOV.U32 R8, RZ, RZ, RZ ;  /* 0x000000ffff087224 */ /* 0x000fe400078e00ff */
[----:B------:R-:W-:-:S06]  /*05b0*/  VIADD R9, R16, 0x7fe00000 ;  /* 0x7fe0000010097836 */ /* 0x000fcc0000000000 */
[----:B------:R-:W-:-:S10]  /*05c0*/  DMUL R12, R14, R8 ;  /* 0x000000080e0c7228 */ /* 0x000fd40000000000 */
[----:B------:R-:W-:-:S13]  /*05d0*/  FSETP.GTU.AND P0, PT, |R13|, 1.469367938527859385e-39, PT ;  /* 0x001000000d00780b */ /* 0x000fda0003f0c200 */
[----:B------:R-:W-:Y:S05]  /*05e0*/  @P0 BRA `(.L_x_4) ;  /* 0x0000000000940947 */ /* 0x000fea0003800000 */
[----:B------:R-:W-:Y:S01]  /*05f0*/  DFMA R2, R14, -R2, R10 ;  /* 0x800000020e02722b */ /* 0x000fe2000000000a */
[----:B------:R-:W-:-:S09]  /*0600*/  IMAD.MOV.U32 R8, RZ, RZ, RZ ;  /* 0x000000ffff087224 */ /* 0x000fd200078e00ff */
[C---:B------:R-:W-:Y:S02]  /*0610*/  FSETP.NEU.AND P0, PT, R3.reuse, RZ, PT ;  /* 0x000000ff0300720b */ /* 0x040fe40003f0d000 */
[----:B------:R-:W-:-:S04]  /*0620*/  LOP3.LUT R7, R3, 0x80000000, R7, 0x48, !PT ;  /* 0x8000000003077812 */ /* 0x000fc800078e4807 */
[----:B------:R-:W-:-:S07]  /*0630*/  LOP3.LUT R9, R7, R9, RZ, 0xfc, !PT ;  /* 0x0000000907097212 */ /* 0x000fce00078efcff */
[----:B------:R-:W-:Y:S05]  /*0640*/  @!P0 BRA `(.L_x_4) ;  /* 0x00000000007c8947 */ /* 0x000fea0003800000 */
[----:B------:R-:W-:Y:S01]  /*0650*/  IMAD.MOV R3, RZ, RZ, -R16 ;  /* 0x000000ffff037224 */ /* 0x000fe200078e0a10 */
[----:B------:R-:W-:Y:S01]  /*0660*/  DMUL.RP R8, R14, R8 ;  /* 0x000000080e087228 */ /* 0x000fe20000008000 */
[----:B------:R-:W-:-:S06]  /*0670*/  IMAD.MOV.U32 R2, RZ, RZ, RZ ;  /* 0x000000ffff027224 */ /* 0x000fcc00078e00ff */
[----:B------:R-:W-:-:S03]  /*0680*/  DFMA R2, R12, -R2, R14 ;  /* 0x800000020c02722b */ /* 0x000fc6000000000e */
[----:B------:R-:W-:-:S03]  /*0690*/  LOP3.LUT R7, R9, R7, RZ, 0x3c, !PT ;  /* 0x0000000709077212 */ /* 0x000fc600078e3cff */
[----:B------:R-:W-:-:S04]  /*06a0*/  IADD3 R2, PT, PT, -R16, -0x43300000, RZ ;  /* 0xbcd0000010027810 */ /* 0x000fc80007ffe1ff */
[----:B------:R-:W-:-:S04]  /*06b0*/  FSETP.NEU.AND P0, PT, |R3|, R2, PT ;  /* 0x000000020300720b */ /* 0x000fc80003f0d200 */
[----:B------:R-:W-:Y:S02]  /*06c0*/  FSEL R12, R8, R12, !P0 ;  /* 0x0000000c080c7208 */ /* 0x000fe40004000000 */
[----:B------:R-:W-:Y:S01]  /*06d0*/  FSEL R13, R7, R13, !P0 ;  /* 0x0000000d070d7208 */ /* 0x000fe20004000000 */
[----:B------:R-:W-:Y:S06]  /*06e0*/  BRA `(.L_x_4) ;  /* 0x0000000000547947 */ /* 0x000fec0003800000 */
.L_x_3:
[----:B------:R-:W-:-:S14]  /*06f0*/  DSETP.NAN.AND P0, PT, R8, R8, PT ;  /* 0x000000080800722a */ /* 0x000fdc0003f08000 */
[----:B------:R-:W-:Y:S05]  /*0700*/  @P0 BRA `(.L_x_5) ;  /* 0x0000000000440947 */ /* 0x000fea0003800000 */
[----:B------:R-:W-:-:S14]  /*0710*/  DSETP.NAN.AND P0, PT, R6, R6, PT ;  /* 0x000000060600722a */ /* 0x000fdc0003f08000 */
[----:B------:R-:W-:Y:S05]  /*0720*/  @P0 BRA `(.L_x_6) ;  /* 0x0000000000300947 */ /* 0x000fea0003800000 */
[----:B------:R-:W-:Y:S01]  /*0730*/  ISETP.NE.AND P0, PT, R21, R20, PT ;  /* 0x000000141500720c */ /* 0x000fe20003f05270 */
[----:B------:R-:W-:Y:S02]  /*0740*/  IMAD.MOV.U32 R12, RZ, RZ, 0x0 ;  /* 0x00000000ff0c7424 */ /* 0x000fe400078e00ff */
[----:B------:R-:W-:-:S10]  /*0750*/  IMAD.MOV.U32 R13, RZ, RZ, -0x80000 ;  /* 0xfff80000ff0d7424 */ /* 0x000fd400078e00ff */
[----:B------:R-:W-:Y:S05]  /*0760*/  @!P0 BRA `(.L_x_4) ;  /* 0x0000000000348947 */ /* 0x000fea0003800000 */
[----:B------:R-:W-:Y:S02]  /*0770*/  ISETP.NE.AND P0, PT, R21, 0x7ff00000, PT ;  /* 0x7ff000001500780c */ /* 0x000fe40003f05270 */
[----:B------:R-:W-:Y:S02]  /*0780*/  LOP3.LUT R13, R9, 0x80000000, R7, 0x48, !PT ;  /* 0x80000000090d7812 */ /* 0x000fe400078e4807 */
[----:B------:R-:W-:-:S13]  /*0790*/  ISETP.EQ.OR P0, PT, R20, RZ, !P0 ;  /* 0x000000ff1400720c */ /* 0x000fda0004702670 */
[----:B------:R-:W-:Y:S01]  /*07a0*/  @P0 LOP3.LUT R2, R13, 0x7ff00000, RZ, 0xfc, !PT ;  /* 0x7ff000000d020812 */ /* 0x000fe200078efcff */
[----:B------:R-:W-:Y:S02]  /*07b0*/  @!P0 IMAD.MOV.U32 R12, RZ, RZ, RZ ;  /* 0x000000ffff0c8224 */ /* 0x000fe400078e00ff */
[----:B------:R-:W-:Y:S02]  /*07c0*/  @P0 IMAD.MOV.U32 R12, RZ, RZ, RZ ;  /* 0x000000ffff0c0224 */ /* 0x000fe400078e00ff */
[----:B------:R-:W-:Y:S01]  /*07d0*/  @P0 IMAD.MOV.U32 R13, RZ, RZ, R2 ;  /* 0x000000ffff0d0224 */ /* 0x000fe200078e0002 */
[----:B------:R-:W-:Y:S06]  /*07e0*/  BRA `(.L_x_4) ;  /* 0x0000000000147947 */ /* 0x000fec0003800000 */
.L_x_6:
[----:B------:R-:W-:Y:S01]  /*07f0*/  LOP3.LUT R13, R7, 0x80000, RZ, 0xfc, !PT ;  /* 0x00080000070d7812 */ /* 0x000fe200078efcff */
[----:B------:R-:W-:Y:S01]  /*0800*/  IMAD.MOV.U32 R12, RZ, RZ, R6 ;  /* 0x000000ffff0c7224 */ /* 0x000fe200078e0006 */
[----:B------:R-:W-:Y:S06]  /*0810*/  BRA `(.L_x_4) ;  /* 0x0000000000087947 */ /* 0x000fec0003800000 */
.L_x_5:
[----:B------:R-:W-:Y:S01]  /*0820*/  LOP3.LUT R13, R9, 0x80000, RZ, 0xfc, !PT ;  /* 0x00080000090d7812 */ /* 0x000fe200078efcff */
[----:B------:R-:W-:-:S07]  /*0830*/  IMAD.MOV.U32 R12, RZ, RZ, R8 ;  /* 0x000000ffff0c7224 */ /* 0x000fce00078e0008 */
.L_x_4:
[----:B------:R-:W-:Y:S05]  /*0840*/  BSYNC.RECONVERGENT B1 ;  /* 0x0000000000017941 */ /* 0x000fea0003800200 */
.L_x_2:
[----:B------:R-:W-:Y:S02]  /*0850*/  IMAD.MOV.U32 R2, RZ, RZ, R0 ;  /* 0x000000ffff027224 */ /* 0x000fe400078e0000 */
[----:B------:R-:W-:-:S04]  /*0860*/  IMAD.MOV.U32 R3, RZ, RZ, 0x0 ;  /* 0x00000000ff037424 */ /* 0x000fc800078e00ff */
[----:B------:R-:W-:Y:S05]  /*0870*/  RET.REL.NODEC R2 `(_Z7kernel2PPdS_ii) ;  /* 0xfffffff402e07950 */ /* 0x000fea0003c3ffff */
.L_x_7:
[----:B------:R-:W-:-:S00]  /*0880*/  BRA `(.L_x_7) ;  /* 0xfffffffc00fc7947 */ /* 0x000fc0000383ffff */
[----:B------:R-:W-:-:S00]  /*0890*/  NOP ;  /* 0x0000000000007918 */ /* 0x000fc00000000000 */
        /* <DEDUP_REMOVED lines=14> */
.L_x_8:


//--------------------- .nv.shared._Z7kernel2PPdS_ii --------------------------
	.section	.nv.shared._Z7kernel2PPdS_ii,"aw",@nobits
	.sectionflags	@""
	.align	8
.nv.shared._Z7kernel2PPdS_ii:
	.zero		1032


//--------------------- .nv.shared.reserved.0     --------------------------
	.section	.nv.shared.reserved.0,"aw",@nobits
	.weak		__nv_reservedSMEM_offset_0_alias
	.size		__nv_reservedSMEM_offset_0_alias, 0, 64
	.other		__nv_reservedSMEM_offset_0_alias,@"STO_CUDA_RESERVED_SHARED STV_DEFAULT"
__nv_reservedSMEM_offset_0_alias:
	.zero		0
	.zero		64


//--------------------- .nv.constant0._Z7kernel2PPdS_ii --------------------------
	.section	.nv.constant0._Z7kernel2PPdS_ii,"a",@progbits
	.sectionflags	@""
	.align	4
.nv.constant0._Z7kernel2PPdS_ii:
	.zero		920


//--------------------- SYMBOLS --------------------------

	.type		.nv.reservedSmem.offset0,@object
	.size		.nv.reservedSmem.offset0,0x4
	.type		.nv.reservedSmem.cap,@object
	.size		.nv.reservedSmem.cap,0x4
